//
// Generated by NVIDIA NVVM Compiler
//
// Compiler Build ID: CL-36424714
// Cuda compilation tools, release 13.0, V13.0.88
// Based on NVVM 20.0.0
//

.version 9.0
.target sm_100
.address_size 64

	// .globl	_Z13warpLevelSyncPi
.extern .func  (.param .b32 func_retval0) vprintf
(
	.param .b64 vprintf_param_0,
	.param .b64 vprintf_param_1
)
;
// _ZZ13blockLevelSumPiS_E9sharedMem has been demoted
.global .align 1 .b8 $str[47] = {66, 108, 111, 99, 107, 32, 37, 100, 58, 32, 85, 112, 100, 97, 116, 101, 100, 32, 115, 117, 109, 32, 97, 102, 116, 101, 114, 32, 105, 116, 101, 114, 97, 116, 105, 111, 110, 32, 37, 100, 32, 61, 32, 37, 100, 10};

.visible .entry _Z13warpLevelSyncPi(
	.param .u64 .ptr .align 1 _Z13warpLevelSyncPi_param_0
)
{
	.reg .b32 	%r<5>;
	.reg .b64 	%rd<5>;

	ld.param.u64 	%rd1, [_Z13warpLevelSyncPi_param_0];
	cvta.to.global.u64 	%rd2, %rd1;
	mov.u32 	%r1, %tid.x;
	shr.u32 	%r2, %r1, 5;
	mul.wide.u32 	%rd3, %r1, 4;
	add.s64 	%rd4, %rd2, %rd3;
	ld.global.u32 	%r3, [%rd4];
	add.s32 	%r4, %r3, %r2;
	st.global.u32 	[%rd4], %r4;
	ret;

}
	// .globl	_Z13blockLevelSumPiS_
.visible .entry _Z13blockLevelSumPiS_(
	.param .u64 .ptr .align 1 _Z13blockLevelSumPiS__param_0,
	.param .u64 .ptr .align 1 _Z13blockLevelSumPiS__param_1
)
{
	.reg .pred 	%p<5>;
	.reg .b32 	%r<18>;
	.reg .b64 	%rd<9>;
	// demoted variable
	.shared .align 4 .b8 _ZZ13blockLevelSumPiS_E9sharedMem[4096];
	ld.param.u64 	%rd2, [_Z13blockLevelSumPiS__param_0];
	ld.param.u64 	%rd1, [_Z13blockLevelSumPiS__param_1];
	cvta.to.global.u64 	%rd3, %rd2;
	mov.u32 	%r1, %tid.x;
	mov.u32 	%r2, %ctaid.x;
	mov.u32 	%r17, %ntid.x;
	mad.lo.s32 	%r7, %r2, %r17, %r1;
	mul.wide.s32 	%rd4, %r7, 4;
	add.s64 	%rd5, %rd3, %rd4;
	ld.global.u32 	%r8, [%rd5];
	shl.b32 	%r9, %r1, 2;
	mov.u32 	%r10, _ZZ13blockLevelSumPiS_E9sharedMem;
	add.s32 	%r4, %r10, %r9;
	st.shared.u32 	[%r4], %r8;
	bar.sync 	0;
	setp.lt.u32 	%p1, %r17, 2;
	@%p1 bra 	$L__BB1_4;
$L__BB1_1:
	shr.u32 	%r6, %r17, 1;
	setp.ge.u32 	%p2, %r1, %r6;
	@%p2 bra 	$L__BB1_3;
	shl.b32 	%r11, %r6, 2;
	add.s32 	%r12, %r4, %r11;
	ld.shared.u32 	%r13, [%r12];
	ld.shared.u32 	%r14, [%r4];
	add.s32 	%r15, %r14, %r13;
	st.shared.u32 	[%r4], %r15;
$L__BB1_3:
	bar.sync 	0;
	setp.gt.u32 	%p3, %r17, 3;
	mov.u32 	%r17, %r6;
	@%p3 bra 	$L__BB1_1;
$L__BB1_4:
	setp.ne.s32 	%p4, %r1, 0;
	@%p4 bra 	$L__BB1_6;
	ld.shared.u32 	%r16, [_ZZ13blockLevelSumPiS_E9sharedMem];
	cvta.to.global.u64 	%rd6, %rd1;
	mul.wide.u32 	%rd7, %r2, 4;
	add.s64 	%rd8, %rd6, %rd7;
	st.global.u32 	[%rd8], %r16;
$L__BB1_6:
	ret;

}
	// .globl	_Z12gridLevelSumPii
.visible .entry _Z12gridLevelSumPii(
	.param .u64 .ptr .align 1 _Z12gridLevelSumPii_param_0,
	.param .u32 _Z12gridLevelSumPii_param_1
)
{
	.local .align 8 .b8 	__local_depot2[16];
	.reg .b64 	%SP;
	.reg .b64 	%SPL;
	.reg .pred 	%p<2>;
	.reg .b32 	%r<10>;
	.reg .b64 	%rd<9>;

	mov.u64 	%SPL, __local_depot2;
	cvta.local.u64 	%SP, %SPL;
	ld.param.u64 	%rd1, [_Z12gridLevelSumPii_param_0];
	ld.param.u32 	%r3, [_Z12gridLevelSumPii_param_1];
	cvta.to.global.u64 	%rd2, %rd1;
	mov.u32 	%r4, %tid.x;
	mov.u32 	%r1, %ctaid.x;
	mov.u32 	%r5, %ntid.x;
	mad.lo.s32 	%r6, %r1, %r5, %r4;
	mul.wide.s32 	%rd3, %r6, 4;
	add.s64 	%rd4, %rd2, %rd3;
	ld.global.u32 	%r7, [%rd4];
	mad.lo.s32 	%r2, %r3, %r1, %r7;
	st.global.u32 	[%rd4], %r2;
	setp.ne.s32 	%p1, %r4, 0;
	@%p1 bra 	$L__BB2_2;
	add.u64 	%rd5, %SP, 0;
	add.u64 	%rd6, %SPL, 0;
	st.local.v2.u32 	[%rd6], {%r1, %r3};
	st.local.u32 	[%rd6+8], %r2;
	mov.u64 	%rd7, $str;
	cvta.global.u64 	%rd8, %rd7;
	{ // callseq 0, 0
	.param .b64 param0;
	st.param.b64 	[param0], %rd8;
	.param .b64 param1;
	st.param.b64 	[param1], %rd5;
	.param .b32 retval0;
	call.uni (retval0), 
	vprintf, 
	(
	param0, 
	param1
	);
	ld.param.b32 	%r8, [retval0];
	} // callseq 0
$L__BB2_2:
	ret;

}


// ===== COMPILED SASS (sm_100) =====

	.target	sm_100

	.elftype	@"ET_EXEC"


//--------------------- .note.nv.tkinfo           --------------------------
	.section	.note.nv.tkinfo,"",@"SHT_NOTE"
	.sectionflags	@"SHF_NOTE_NV_TKINFO"
	.tkinfo
        /*0018*/ 	.word	0x00000002
        /*0030*/ 	.string	""
        /*0030*/ 	.string	"ptxas"
        /*0030*/ 	.string	"Cuda compilation tools, release 13.0, V13.0.88"
        /*0030*/ 	.string	"Build cuda_13.0.r13.0/compiler.36424714_0"
        /*0030*/ 	.string	"-arch sm_100 -m 64 "



//--------------------- .note.nv.cuinfo           --------------------------
	.section	.note.nv.cuinfo,"",@"SHT_NOTE"
	.sectionflags	@"SHF_NOTE_NV_CUINFO"
        /*0018*/ 	.short	0x0002
        /*001a*/ 	.short	0x0064
        /*001c*/ 	.short	0x0082
	.zero		2


//--------------------- .nv.info                  --------------------------
	.section	.nv.info,"",@"SHT_CUDA_INFO"
	.align	4


	//----- nvinfo : EIATTR_REGCOUNT
	.align		4
        /*0000*/ 	.byte	0x04, 0x2f
        /*0002*/ 	.short	(.L_2 - .L_1)
	.align		4
.L_1:
        /*0004*/ 	.word	index@(_Z13warpLevelSyncPi)
        /*0008*/ 	.word	0x00000008


	//----- nvinfo : EIATTR_FRAME_SIZE
	.align		4
.L_2:
        /*000c*/ 	.byte	0x04, 0x11
        /*000e*/ 	.short	(.L_4 - .L_3)
	.align		4
.L_3:
        /*0010*/ 	.word	index@(_Z13warpLevelSyncPi)
        /*0014*/ 	.word	0x00000000


	//----- nvinfo : EIATTR_REGCOUNT
	.align		4
.L_4:
        /*0018*/ 	.byte	0x04, 0x2f
        /*001a*/ 	.short	(.L_6 - .L_5)
	.align		4
.L_5:
        /*001c*/ 	.word	index@(_Z13blockLevelSumPiS_)
        /*0020*/ 	.word	0x0000000b


	//----- nvinfo : EIATTR_FRAME_SIZE
	.align		4
.L_6:
        /*0024*/ 	.byte	0x04, 0x11
        /*0026*/ 	.short	(.L_8 - .L_7)
	.align		4
.L_7:
        /*0028*/ 	.word	index@(_Z13blockLevelSumPiS_)
        /*002c*/ 	.word	0x00000000


	//----- nvinfo : EIATTR_REGCOUNT
	.align		4
.L_8:
        /*0030*/ 	.byte	0x04, 0x2f
        /*0032*/ 	.short	(.L_10 - .L_9)
	.align		4
.L_9:
        /*0034*/ 	.word	index@(_Z12gridLevelSumPii)
        /*0038*/ 	.word	0x00000018


	//----- nvinfo : EIATTR_FRAME_SIZE
	.align		4
.L_10:
        /*003c*/ 	.byte	0x04, 0x11
        /*003e*/ 	.short	(.L_12 - .L_11)
	.align		4
.L_11:
        /*0040*/ 	.word	index@(_Z12gridLevelSumPii)
        /*0044*/ 	.word	0x00000010


	//----- nvinfo : EIATTR_MIN_STACK_SIZE
	.align		4
.L_12:
        /*0048*/ 	.byte	0x04, 0x12
        /*004a*/ 	.short	(.L_14 - .L_13)
	.align		4
.L_13:
        /*004c*/ 	.word	index@(_Z12gridLevelSumPii)
        /*0050*/ 	.word	0x00000010


	//----- nvinfo : EIATTR_MIN_STACK_SIZE
	.align		4
.L_14:
        /*0054*/ 	.byte	0x04, 0x12
        /*0056*/ 	.short	(.L_16 - .L_15)
	.align		4
.L_15:
        /*0058*/ 	.word	index@(_Z13blockLevelSumPiS_)
        /*005c*/ 	.word	0x00000000


	//----- nvinfo : EIATTR_MIN_STACK_SIZE
	.align		4
.L_16:
        /*0060*/ 	.byte	0x04, 0x12
        /*0062*/ 	.short	(.L_18 - .L_17)
	.align		4
.L_17:
        /*0064*/ 	.word	index@(_Z13warpLevelSyncPi)
        /*0068*/ 	.word	0x00000000
.L_18:


//--------------------- .nv.compat                --------------------------
	.section	.nv.compat,"",@"SHT_CUDA_COMPAT_INFO"
	.align	4
        /*0000*/ 	.byte	0x02, 0x09, 0x00, 0x00, 0x02, 0x02, 0x01, 0x00, 0x02, 0x05, 0x05, 0x00, 0x03, 0x07, 0x01, 0x01
        /*0010*/ 	.byte	0x02, 0x03, 0x00, 0x00, 0x02, 0x06, 0x01, 0x00, 0x04, 0x0b, 0x08, 0x00, 0x09, 0x00, 0x00, 0x00
        /*0020*/ 	.byte	0x00, 0x00, 0x00, 0x00


//--------------------- .nv.info._Z12gridLevelSumPii --------------------------
	.section	.nv.info._Z12gridLevelSumPii,"",@"SHT_CUDA_INFO"
	.sectionflags	@""
	.align	4


	//----- nvinfo : EIATTR_CUDA_API_VERSION
	.align		4
        /*0000*/ 	.byte	0x04, 0x37
        /*0002*/ 	.short	(.L_20 - .L_19)
.L_19:
        /*0004*/ 	.word	0x00000082


	//----- nvinfo : EIATTR_KPARAM_INFO
	.align		4
.L_20:
        /*0008*/ 	.byte	0x04, 0x17
        /*000a*/ 	.short	(.L_22 - .L_21)
.L_21:
        /*000c*/ 	.word	0x00000000
        /*0010*/ 	.short	0x0001
        /*0012*/ 	.short	0x0008
        /*0014*/ 	.byte	0x00, 0xf0, 0x11, 0x00


	//----- nvinfo : EIATTR_KPARAM_INFO
	.align		4
.L_22:
        /*0018*/ 	.byte	0x04, 0x17
        /*001a*/ 	.short	(.L_24 - .L_23)
.L_23:
        /*001c*/ 	.word	0x00000000
        /*0020*/ 	.short	0x0000
        /*0022*/ 	.short	0x0000
        /*0024*/ 	.byte	0x00, 0xf5, 0x21, 0x00


	//----- nvinfo : EIATTR_SPARSE_MMA_MASK
	.align		4
.L_24:
        /*0028*/ 	.byte	0x03, 0x50
        /*002a*/ 	.short	0x0000


	//----- nvinfo : EIATTR_MAXREG_COUNT
	.align		4
        /*002c*/ 	.byte	0x03, 0x1b
        /*002e*/ 	.short	0x00ff


	//----- nvinfo : EIATTR_EXTERNS
	.align		4
        /*0030*/ 	.byte	0x04, 0x0f
        /*0032*/ 	.short	(.L_26 - .L_25)


	//   ....[0]....
	.align		4
.L_25:
        /*0034*/ 	.word	index@(vprintf)


	//----- nvinfo : EIATTR_MERCURY_ISA_VERSION
	.align		4
.L_26:
        /*0038*/ 	.byte	0x03, 0x5f
        /*003a*/ 	.short	0x0101


	//----- nvinfo : EIATTR_VRC_CTA_INIT_COUNT
	.align		4
        /*003c*/ 	.byte	0x02, 0x4a
	.zero		1
	.zero		1


	//----- nvinfo : EIATTR_SYSCALL_OFFSETS
	.align		4
        /*0040*/ 	.byte	0x04, 0x46
        /*0042*/ 	.short	(.L_28 - .L_27)


	//   ....[0]....
.L_27:
        /*0044*/ 	.word	0x000001b0


	//----- nvinfo : EIATTR_EXIT_INSTR_OFFSETS
	.align		4
.L_28:
        /*0048*/ 	.byte	0x04, 0x1c
        /*004a*/ 	.short	(.L_30 - .L_29)


	//   ....[0]....
.L_29:
        /*004c*/ 	.word	0x00000120


	//   ....[1]....
        /*0050*/ 	.word	0x000001c0


	//----- nvinfo : EIATTR_CRS_STACK_SIZE
	.align		4
.L_30:
        /*0054*/ 	.byte	0x04, 0x1e
        /*0056*/ 	.short	(.L_32 - .L_31)
.L_31:
        /*0058*/ 	.word	0x00000000


	//----- nvinfo : EIATTR_CBANK_PARAM_SIZE
	.align		4
.L_32:
        /*005c*/ 	.byte	0x03, 0x19
        /*005e*/ 	.short	0x000c


	//----- nvinfo : EIATTR_PARAM_CBANK
	.align		4
        /*0060*/ 	.byte	0x04, 0x0a
        /*0062*/ 	.short	(.L_34 - .L_33)
	.align		4
.L_33:
        /*0064*/ 	.word	index@(.nv.constant0._Z12gridLevelSumPii)
        /*0068*/ 	.short	0x0380
        /*006a*/ 	.short	0x000c


	//----- nvinfo : EIATTR_SW_WAR
	.align		4
.L_34:
        /*006c*/ 	.byte	0x04, 0x36
        /*006e*/ 	.short	(.L_36 - .L_35)
.L_35:
        /*0070*/ 	.word	0x00000008
.L_36:


//--------------------- .nv.info._Z13blockLevelSumPiS_ --------------------------
	.section	.nv.info._Z13blockLevelSumPiS_,"",@"SHT_CUDA_INFO"
	.sectionflags	@""
	.align	4


	//----- nvinfo : EIATTR_CUDA_API_VERSION
	.align		4
        /*0000*/ 	.byte	0x04, 0x37
        /*0002*/ 	.short	(.L_38 - .L_37)
.L_37:
        /*0004*/ 	.word	0x00000082


	//----- nvinfo : EIATTR_KPARAM_INFO
	.align		4
.L_38:
        /*0008*/ 	.byte	0x04, 0x17
        /*000a*/ 	.short	(.L_40 - .L_39)
.L_39:
        /*000c*/ 	.word	0x00000000
        /*0010*/ 	.short	0x0001
        /*0012*/ 	.short	0x0008
        /*0014*/ 	.byte	0x00, 0xf5, 0x21, 0x00


	//----- nvinfo : EIATTR_KPARAM_INFO
	.align		4
.L_40:
        /*0018*/ 	.byte	0x04, 0x17
        /*001a*/ 	.short	(.L_42 - .L_41)
.L_41:
        /*001c*/ 	.word	0x00000000
        /*0020*/ 	.short	0x0000
        /*0022*/ 	.short	0x0000
        /*0024*/ 	.byte	0x00, 0xf5, 0x21, 0x00


	//----- nvinfo : EIATTR_SPARSE_MMA_MASK
	.align		4
.L_42:
        /*0028*/ 	.byte	0x03, 0x50
        /*002a*/ 	.short	0x0000


	//----- nvinfo : EIATTR_MAXREG_COUNT
	.align		4
        /*002c*/ 	.byte	0x03, 0x1b
        /*002e*/ 	.short	0x00ff


	//----- nvinfo : EIATTR_NUM_BARRIERS
	.align		4
        /*0030*/ 	.byte	0x02, 0x4c
        /*0032*/ 	.byte	0x01
	.zero		1


	//----- nvinfo : EIATTR_MERCURY_ISA_VERSION
	.align		4
        /*0034*/ 	.byte	0x03, 0x5f
        /*0036*/ 	.short	0x0101


	//----- nvinfo : EIATTR_VRC_CTA_INIT_COUNT
	.align		4
        /*0038*/ 	.byte	0x02, 0x4a
	.zero		1
	.zero		1


	//----- nvinfo : EIATTR_EXIT_INSTR_OFFSETS
	.align		4
        /*003c*/ 	.byte	0x04, 0x1c
        /*003e*/ 	.short	(.L_44 - .L_43)


	//   ....[0]....
.L_43:
        /*0040*/ 	.word	0x000001e0


	//   ....[1]....
        /*0044*/ 	.word	0x00000260


	//----- nvinfo : EIATTR_CBANK_PARAM_SIZE
	.align		4
.L_44:
        /*0048*/ 	.byte	0x03, 0x19
        /*004a*/ 	.short	0x0010


	//----- nvinfo : EIATTR_PARAM_CBANK
	.align		4
        /*004c*/ 	.byte	0x04, 0x0a
        /*004e*/ 	.short	(.L_46 - .L_45)
	.align		4
.L_45:
        /*0050*/ 	.word	index@(.nv.constant0._Z13blockLevelSumPiS_)
        /*0054*/ 	.short	0x0380
        /*0056*/ 	.short	0x0010


	//----- nvinfo : EIATTR_SW_WAR
	.align		4
.L_46:
        /*0058*/ 	.byte	0x04, 0x36
        /*005a*/ 	.short	(.L_48 - .L_47)
.L_47:
        /*005c*/ 	.word	0x00000008
.L_48:


//--------------------- .nv.info._Z13warpLevelSyncPi --------------------------
	.section	.nv.info._Z13warpLevelSyncPi,"",@"SHT_CUDA_INFO"
	.sectionflags	@""
	.align	4


	//----- nvinfo : EIATTR_CUDA_API_VERSION
	.align		4
        /*0000*/ 	.byte	0x04, 0x37
        /*0002*/ 	.short	(.L_50 - .L_49)
.L_49:
        /*0004*/ 	.word	0x00000082


	//----- nvinfo : EIATTR_KPARAM_INFO
	.align		4
.L_50:
        /*0008*/ 	.byte	0x04, 0x17
        /*000a*/ 	.short	(.L_52 - .L_51)
.L_51:
        /*000c*/ 	.word	0x00000000
        /*0010*/ 	.short	0x0000
        /*0012*/ 	.short	0x0000
        /*0014*/ 	.byte	0x00, 0xf5, 0x21, 0x00


	//----- nvinfo : EIATTR_SPARSE_MMA_MASK
	.align		4
.L_52:
        /*0018*/ 	.byte	0x03, 0x50
        /*001a*/ 	.short	0x0000


	//----- nvinfo : EIATTR_MAXREG_COUNT
	.align		4
        /*001c*/ 	.byte	0x03, 0x1b
        /*001e*/ 	.short	0x00ff


	//----- nvinfo : EIATTR_MERCURY_ISA_VERSION
	.align		4
        /*0020*/ 	.byte	0x03, 0x5f
        /*0022*/ 	.short	0x0101


	//----- nvinfo : EIATTR_VRC_CTA_INIT_COUNT
	.align		4
        /*0024*/ 	.byte	0x02, 0x4a
	.zero		1
	.zero		1


	//----- nvinfo : EIATTR_EXIT_INSTR_OFFSETS
	.align		4
        /*0028*/ 	.byte	0x04, 0x1c
        /*002a*/ 	.short	(.L_54 - .L_53)


	//   ....[0]....
.L_53:
        /*002c*/ 	.word	0x00000080


	//----- nvinfo : EIATTR_CBANK_PARAM_SIZE
	.align		4
.L_54:
        /*0030*/ 	.byte	0x03, 0x19
        /*0032*/ 	.short	0x0008


	//----- nvinfo : EIATTR_PARAM_CBANK
	.align		4
        /*0034*/ 	.byte	0x04, 0x0a
        /*0036*/ 	.short	(.L_56 - .L_55)
	.align		4
.L_55:
        /*0038*/ 	.word	index@(.nv.constant0._Z13warpLevelSyncPi)
        /*003c*/ 	.short	0x0380
        /*003e*/ 	.short	0x0008


	//----- nvinfo : EIATTR_SW_WAR
	.align		4
.L_56:
        /*0040*/ 	.byte	0x04, 0x36
        /*0042*/ 	.short	(.L_58 - .L_57)
.L_57:
        /*0044*/ 	.word	0x00000008
.L_58:


//--------------------- .nv.callgraph             --------------------------
	.section	.nv.callgraph,"",@"SHT_CUDA_CALLGRAPH"
	.align	4
	.sectionentsize	8
	.align		4
        /*0000*/ 	.word	0x00000000
	.align		4
        /*0004*/ 	.word	0xffffffff
	.align		4
        /*0008*/ 	.word	index@(_Z12gridLevelSumPii)
	.align		4
        /*000c*/ 	.word	index@(vprintf)
	.align		4
        /*0010*/ 	.word	0x00000000
	.align		4
        /*0014*/ 	.word	0xfffffffe
	.align		4
        /*0018*/ 	.word	0x00000000
	.align		4
        /*001c*/ 	.word	0xfffffffd
	.align		4
        /*0020*/ 	.word	0x00000000
	.align		4
        /*0024*/ 	.word	0xfffffffc


//--------------------- .nv.constant4             --------------------------
	.section	.nv.constant4,"a",@progbits
	.align	8
	.align		8
.nv.constant4:
        /*0000*/ 	.dword	vprintf
	.align		8
        /*0008*/ 	.dword	$str


//--------------------- .text._Z12gridLevelSumPii --------------------------
	.section	.text._Z12gridLevelSumPii,"ax",@progbits
	.align	128
        .global         _Z12gridLevelSumPii
        .type           _Z12gridLevelSumPii,@function
        .size           _Z12gridLevelSumPii,(.L_x_6 - _Z12gridLevelSumPii)
        .other          _Z12gridLevelSumPii,@"STO_CUDA_ENTRY STV_DEFAULT"
_Z12gridLevelSumPii:
.text._Z12gridLevelSumPii:
[----:B------:R-:W0:Y:S01]  /*0000*/  LDC R1, c[0x0][0x37c] ;  /* 0x0000df00ff017b82 */ /* 0x000e220000000800 */
[----:B------:R-:W1:Y:S07]  /*0010*/  S2R R7, SR_TID.X ;  /* 0x0000000000077919 */ /* 0x000e6e0000002100 */
[----:B------:R-:W2:Y:S01]  /*0020*/  LDC.64 R2, c[0x0][0x380] ;  /* 0x0000e000ff027b82 */ /* 0x000ea20000000a00 */
[----:B------:R-:W3:Y:S01]  /*0030*/  LDCU UR7, c[0x0][0x2fc] ;  /* 0x00005f80ff0777ac */ /* 0x000ee20008000800 */
[----:B0-----:R-:W-:Y:S01]  /*0040*/  VIADD R1, R1, 0xfffffff0 ;  /* 0xfffffff001017836 */ /* 0x001fe20000000000 */
[----:B------:R-:W1:Y:S01]  /*0050*/  S2R R8, SR_CTAID.X ;  /* 0x0000000000087919 */ /* 0x000e620000002500 */
[----:B------:R-:W1:Y:S04]  /*0060*/  LDCU UR6, c[0x0][0x360] ;  /* 0x00006c00ff0677ac */ /* 0x000e680008000800 */
[----:B------:R-:W0:Y:S01]  /*0070*/  LDC R9, c[0x0][0x388] ;  /* 0x0000e200ff097b82 */ /* 0x000e220000000800 */
[----:B------:R-:W4:Y:S01]  /*0080*/  LDCU.64 UR4, c[0x0][0x358] ;  /* 0x00006b00ff0477ac */ /* 0x000f220008000a00 */
[----:B-1----:R-:W-:-:S04]  /*0090*/  IMAD R5, R8, UR6, R7 ;  /* 0x0000000608057c24 */ /* 0x002fc8000f8e0207 */
[----:B--2---:R-:W-:-:S05]  /*00a0*/  IMAD.WIDE R2, R5, 0x4, R2 ;  /* 0x0000000405027825 */ /* 0x004fca00078e0202 */
[----:B----4-:R-:W0:Y:S01]  /*00b0*/  LDG.E R0, desc[UR4][R2.64] ;  /* 0x0000000402007981 */ /* 0x010e22000c1e1900 */
[----:B------:R-:W1:Y:S01]  /*00c0*/  LDCU UR6, c[0x0][0x2f8] ;  /* 0x00005f00ff0677ac */ /* 0x000e620008000800 */
[----:B------:R-:W-:Y:S02]  /*00d0*/  ISETP.NE.AND P0, PT, R7, RZ, PT ;  /* 0x000000ff0700720c */ /* 0x000fe40003f05270 */
[----:B-1----:R-:W-:-:S05]  /*00e0*/  IADD3 R6, P1, PT, R1, UR6, RZ ;  /* 0x0000000601067c10 */ /* 0x002fca000ff3e0ff */
[----:B---3--:R-:W-:Y:S02]  /*00f0*/  IMAD.X R7, RZ, RZ, UR7, P1 ;  /* 0x00000007ff077e24 */ /* 0x008fe400088e06ff */
[----:B0-----:R-:W-:-:S05]  /*0100*/  IMAD R0, R8, R9, R0 ;  /* 0x0000000908007224 */ /* 0x001fca00078e0200 */
[----:B------:R0:W-:Y:S01]  /*0110*/  STG.E desc[UR4][R2.64], R0 ;  /* 0x0000000002007986 */ /* 0x0001e2000c101904 */
[----:B------:R-:W-:Y:S05]  /*0120*/  @P0 EXIT ;  /* 0x000000000000094d */ /* 0x000fea0003800000 */
[----:B0-----:R-:W-:Y:S01]  /*0130*/  MOV R2, 0x0 ;  /* 0x0000000000027802 */ /* 0x001fe20000000f00 */
[----:B------:R0:W-:Y:S01]  /*0140*/  STL.64 [R1], R8 ;  /* 0x0000000801007387 */ /* 0x0001e20000100a00 */
[----:B------:R-:W1:Y:S03]  /*0150*/  LDCU.64 UR4, c[0x4][0x8] ;  /* 0x01000100ff0477ac */ /* 0x000e660008000a00 */
[----:B------:R0:W-:Y:S01]  /*0160*/  STL [R1+0x8], R0 ;  /* 0x0000080001007387 */ /* 0x0001e20000100800 */
[----:B------:R-:W2:Y:S01]  /*0170*/  LDC.64 R2, c[0x4][R2] ;  /* 0x0100000002027b82 */ /* 0x000ea20000000a00 */
[----:B-1----:R-:W-:Y:S02]  /*0180*/  MOV R4, UR4 ;  /* 0x0000000400047c02 */ /* 0x002fe40008000f00 */
[----:B0-----:R-:W-:-:S07]  /*0190*/  MOV R5, UR5 ;  /* 0x0000000500057c02 */ /* 0x001fce0008000f00 */
[----:B------:R-:W-:-:S07]  /*01a0*/  LEPC R20, `(.L_x_0) ;  /* 0x000000001014794e */ /* 0x000fce0000000000 */
[----:B--2---:R-:W-:Y:S05]  /*01b0*/  CALL.ABS.NOINC R2 ;  /* 0x0000000002007343 */ /* 0x004fea0003c00000 */
.L_x_0:
[----:B------:R-:W-:Y:S05]  /*01c0*/  EXIT ;  /* 0x000000000000794d */ /* 0x000fea0003800000 */
.L_x_1:
[----:B------:R-:W-:-:S00]  /*01d0*/  BRA `(.L_x_1) ;  /* 0xfffffffc00fc7947 */ /* 0x000fc0000383ffff */
[----:B------:R-:W-:-:S00]  /*01e0*/  NOP ;  /* 0x0000000000007918 */ /* 0x000fc00000000000 */
        /* <DEDUP_REMOVED lines=9> */
.L_x_6:


//--------------------- .text._Z13blockLevelSumPiS_ --------------------------
	.section	.text._Z13blockLevelSumPiS_,"ax",@progbits
	.align	128
        .global         _Z13blockLevelSumPiS_
        .type           _Z13blockLevelSumPiS_,@function
        .size           _Z13blockLevelSumPiS_,(.L_x_7 - _Z13blockLevelSumPiS_)
        .other          _Z13blockLevelSumPiS_,@"STO_CUDA_ENTRY STV_DEFAULT"
_Z13blockLevelSumPiS_:
.text._Z13blockLevelSumPiS_:
[----:B------:R-:W-:Y:S01]  /*0000*/  LDC R1, c[0x0][0x37c] ;  /* 0x0000df00ff017b82 */ /* 0x000fe20000000800 */
[----:B------:R-:W0:Y:S07]  /*0010*/  S2R R6, SR_TID.X ;  /* 0x0000000000067919 */ /* 0x000e2e0000002100 */
[----:B------:R-:W1:Y:S01]  /*0020*/  LDC.64 R2, c[0x0][0x380] ;  /* 0x0000e000ff027b82 */ /* 0x000e620000000a00 */
[----:B------:R-:W0:Y:S01]  /*0030*/  LDCU UR8, c[0x0][0x360] ;  /* 0x00006c00ff0877ac */ /* 0x000e220008000800 */
[----:B------:R-:W0:Y:S01]  /*0040*/  S2R R7, SR_CTAID.X ;  /* 0x0000000000077919 */ /* 0x000e220000002500 */
[----:B------:R-:W2:Y:S01]  /*0050*/  LDCU.64 UR6, c[0x0][0x358] ;  /* 0x00006b00ff0677ac */ /* 0x000ea20008000a00 */
[----:B0-----:R-:W-:-:S04]  /*0060*/  IMAD R5, R7, UR8, R6 ;  /* 0x0000000807057c24 */ /* 0x001fc8000f8e0206 */
[----:B-1----:R-:W-:-:S06]  /*0070*/  IMAD.WIDE R2, R5, 0x4, R2 ;  /* 0x0000000405027825 */ /* 0x002fcc00078e0202 */
[----:B--2---:R-:W2:Y:S01]  /*0080*/  LDG.E R2, desc[UR6][R2.64] ;  /* 0x0000000602027981 */ /* 0x004ea2000c1e1900 */
[----:B------:R-:W0:Y:S01]  /*0090*/  S2UR UR5, SR_CgaCtaId ;  /* 0x00000000000579c3 */ /* 0x000e220000008800 */
[----:B------:R-:W-:Y:S01]  /*00a0*/  UMOV UR4, 0x400 ;  /* 0x0000040000047882 */ /* 0x000fe20000000000 */
[----:B------:R-:W-:Y:S01]  /*00b0*/  UISETP.GE.U32.AND UP0, UPT, UR8, 0x2, UPT ;  /* 0x000000020800788c */ /* 0x000fe2000bf06070 */
[----:B------:R-:W-:Y:S01]  /*00c0*/  ISETP.NE.AND P0, PT, R6, RZ, PT ;  /* 0x000000ff0600720c */ /* 0x000fe20003f05270 */
[----:B0-----:R-:W-:-:S06]  /*00d0*/  ULEA UR4, UR5, UR4, 0x18 ;  /* 0x0000000405047291 */ /* 0x001fcc000f8ec0ff */
[----:B------:R-:W-:-:S05]  /*00e0*/  LEA R5, R6, UR4, 0x2 ;  /* 0x0000000406057c11 */ /* 0x000fca000f8e10ff */
[----:B--2---:R0:W-:Y:S01]  /*00f0*/  STS [R5], R2 ;  /* 0x0000000205007388 */ /* 0x0041e20000000800 */
[----:B------:R-:W-:Y:S06]  /*0100*/  BAR.SYNC.DEFER_BLOCKING 0x0 ;  /* 0x0000000000007b1d */ /* 0x000fec0000010000 */
[----:B------:R-:W-:Y:S05]  /*0110*/  BRA.U !UP0, `(.L_x_2) ;  /* 0x0000000108307547 */ /* 0x000fea000b800000 */
[----:B------:R-:W-:-:S07]  /*0120*/  IMAD.U32 R0, RZ, RZ, UR8 ;  /* 0x00000008ff007e24 */ /* 0x000fce000f8e00ff */
.L_x_3:
[----:B------:R-:W-:-:S04]  /*0130*/  SHF.R.U32.HI R8, RZ, 0x1, R0 ;  /* 0x00000001ff087819 */ /* 0x000fc80000011600 */
[----:B------:R-:W-:-:S13]  /*0140*/  ISETP.GE.U32.AND P1, PT, R6, R8, PT ;  /* 0x000000080600720c */ /* 0x000fda0003f26070 */
[----:B0-----:R-:W-:Y:S01]  /*0150*/  @!P1 IMAD R2, R8, 0x4, R5 ;  /* 0x0000000408029824 */ /* 0x001fe200078e0205 */
[----:B------:R-:W-:Y:S05]  /*0160*/  @!P1 LDS R3, [R5] ;  /* 0x0000000005039984 */ /* 0x000fea0000000800 */
[----:B------:R-:W0:Y:S02]  /*0170*/  @!P1 LDS R2, [R2] ;  /* 0x0000000002029984 */ /* 0x000e240000000800 */
[----:B0-----:R-:W-:-:S05]  /*0180*/  @!P1 IADD3 R4, PT, PT, R2, R3, RZ ;  /* 0x0000000302049210 */ /* 0x001fca0007ffe0ff */
[----:B------:R1:W-:Y:S01]  /*0190*/  @!P1 STS [R5], R4 ;  /* 0x0000000405009388 */ /* 0x0003e20000000800 */
[----:B------:R-:W-:Y:S01]  /*01a0*/  BAR.SYNC.DEFER_BLOCKING 0x0 ;  /* 0x0000000000007b1d */ /* 0x000fe20000010000 */
[----:B------:R-:W-:Y:S01]  /*01b0*/  ISETP.GT.U32.AND P1, PT, R0, 0x3, PT ;  /* 0x000000030000780c */ /* 0x000fe20003f24070 */
[----:B------:R-:W-:-:S12]  /*01c0*/  IMAD.MOV.U32 R0, RZ, RZ, R8 ;  /* 0x000000ffff007224 */ /* 0x000fd800078e0008 */
[----:B-1----:R-:W-:Y:S05]  /*01d0*/  @P1 BRA `(.L_x_3) ;  /* 0xfffffffc00d41947 */ /* 0x002fea000383ffff */
.L_x_2:
[----:B------:R-:W-:Y:S05]  /*01e0*/  @P0 EXIT ;  /* 0x000000000000094d */ /* 0x000fea0003800000 */
[----:B------:R-:W1:Y:S01]  /*01f0*/  S2UR UR5, SR_CgaCtaId ;  /* 0x00000000000579c3 */ /* 0x000e620000008800 */
[----:B------:R-:W-:-:S07]  /*0200*/  UMOV UR4, 0x400 ;  /* 0x0000040000047882 */ /* 0x000fce0000000000 */
[----:B0-----:R-:W0:Y:S01]  /*0210*/  LDC.64 R2, c[0x0][0x388] ;  /* 0x0000e200ff027b82 */ /* 0x001e220000000a00 */
[----:B-1----:R-:W-:Y:S01]  /*0220*/  ULEA UR4, UR5, UR4, 0x18 ;  /* 0x0000000405047291 */ /* 0x002fe2000f8ec0ff */
[----:B0-----:R-:W-:-:S08]  /*0230*/  IMAD.WIDE.U32 R2, R7, 0x4, R2 ;  /* 0x0000000407027825 */ /* 0x001fd000078e0002 */
[----:B------:R-:W0:Y:S04]  /*0240*/  LDS R5, [UR4] ;  /* 0x00000004ff057984 */ /* 0x000e280008000800 */
[----:B0-----:R-:W-:Y:S01]  /*0250*/  STG.E desc[UR6][R2.64], R5 ;  /* 0x0000000502007986 */ /* 0x001fe2000c101906 */
[----:B------:R-:W-:Y:S05]  /*0260*/  EXIT ;  /* 0x000000000000794d */ /* 0x000fea0003800000 */
.L_x_4:
        /* <DEDUP_REMOVED lines=9> */
.L_x_7:


//--------------------- .text._Z13warpLevelSyncPi --------------------------
	.section	.text._Z13warpLevelSyncPi,"ax",@progbits
	.align	128
        .global         _Z13warpLevelSyncPi
        .type           _Z13warpLevelSyncPi,@function
        .size           _Z13warpLevelSyncPi,(.L_x_8 - _Z13warpLevelSyncPi)
        .other          _Z13warpLevelSyncPi,@"STO_CUDA_ENTRY STV_DEFAULT"
_Z13warpLevelSyncPi:
.text._Z13warpLevelSyncPi:
[----:B------:R-:W-:Y:S01]  /*0000*/  LDC R1, c[0x0][0x37c] ;  /* 0x0000df00ff017b82 */ /* 0x000fe20000000800 */
[----:B------:R-:W0:Y:S07]  /*0010*/  S2R R5, SR_TID.X ;  /* 0x0000000000057919 */ /* 0x000e2e0000002100 */
[----:B------:R-:W0:Y:S01]  /*0020*/  LDC.64 R2, c[0x0][0x380] ;  /* 0x0000e000ff027b82 */ /* 0x000e220000000a00 */
[----:B------:R-:W1:Y:S01]  /*0030*/  LDCU.64 UR4, c[0x0][0x358] ;  /* 0x00006b00ff0477ac */ /* 0x000e620008000a00 */
[----:B0-----:R-:W-:-:S05]  /*0040*/  IMAD.WIDE.U32 R2, R5, 0x4, R2 ;  /* 0x0000000405027825 */ /* 0x001fca00078e0002 */
[----:B-1----:R-:W2:Y:S02]  /*0050*/  LDG.E R0, desc[UR4][R2.64] ;  /* 0x0000000402007981 */ /* 0x002ea4000c1e1900 */
[----:B--2---:R-:W-:-:S05]  /*0060*/  LEA.HI R5, R5, R0, RZ, 0x1b ;  /* 0x0000000005057211 */ /* 0x004fca00078fd8ff */
[----:B------:R-:W-:Y:S01]  /*0070*/  STG.E desc[UR4][R2.64], R5 ;  /* 0x0000000502007986 */ /* 0x000fe2000c101904 */
[----:B------:R-:W-:Y:S05]  /*0080*/  EXIT ;  /* 0x000000000000794d */ /* 0x000fea0003800000 */
.L_x_5:
        /* <DEDUP_REMOVED lines=15> */
.L_x_8:


//--------------------- .nv.global.init           --------------------------
	.section	.nv.global.init,"aw",@progbits
.nv.global.init:
	.type		$str,@object
	.size		$str,(.L_0 - $str)
$str:
        /*0000*/ 	.byte	0x42, 0x6c, 0x6f, 0x63, 0x6b, 0x20, 0x25, 0x64, 0x3a, 0x20, 0x55, 0x70, 0x64, 0x61, 0x74, 0x65
        /*0010*/ 	.byte	0x64, 0x20, 0x73, 0x75, 0x6d, 0x20, 0x61, 0x66, 0x74, 0x65, 0x72, 0x20, 0x69, 0x74, 0x65, 0x72
        /*0020*/ 	.byte	0x61, 0x74, 0x69, 0x6f, 0x6e, 0x20, 0x25, 0x64, 0x20, 0x3d, 0x20, 0x25, 0x64, 0x0a, 0x00
.L_0:


//--------------------- .nv.shared.reserved.0     --------------------------
	.section	.nv.shared.reserved.0,"aw",@nobits
	.weak		__nv_reservedSMEM_offset_0_alias
	.size		__nv_reservedSMEM_offset_0_alias, 0, 64
	.other		__nv_reservedSMEM_offset_0_alias,@"STO_CUDA_RESERVED_SHARED STV_DEFAULT"
__nv_reservedSMEM_offset_0_alias:
	.zero		0
	.zero		64


//--------------------- .nv.shared._Z13blockLevelSumPiS_ --------------------------
	.section	.nv.shared._Z13blockLevelSumPiS_,"aw",@nobits
	.sectionflags	@""
	.align	4
.nv.shared._Z13blockLevelSumPiS_:
	.zero		5120


//--------------------- .nv.constant0._Z12gridLevelSumPii --------------------------
	.section	.nv.constant0._Z12gridLevelSumPii,"a",@progbits
	.sectionflags	@""
	.align	4
.nv.constant0._Z12gridLevelSumPii:
	.zero		908


//--------------------- .nv.constant0._Z13blockLevelSumPiS_ --------------------------
	.section	.nv.constant0._Z13blockLevelSumPiS_,"a",@progbits
	.sectionflags	@""
	.align	4
.nv.constant0._Z13blockLevelSumPiS_:
	.zero		912


//--------------------- .nv.constant0._Z13warpLevelSyncPi --------------------------
	.section	.nv.constant0._Z13warpLevelSyncPi,"a",@progbits
	.sectionflags	@""
	.align	4
.nv.constant0._Z13warpLevelSyncPi:
	.zero		904


//--------------------- SYMBOLS --------------------------

	.type		.nv.reservedSmem.offset0,@object
	.size		.nv.reservedSmem.offset0,0x4
	.type		.nv.reservedSmem.cap,@object
	.size		.nv.reservedSmem.cap,0x4
	.type		vprintf,@function
